	.headerflags	@"EF_CUDA_TEXMODE_UNIFIED EF_CUDA_64BIT_ADDRESS EF_CUDA_ACCELERATORS EF_CUDA_SM90 EF_CUDA_VIRTUAL_SM(EF_CUDA_SM90)"
	.elftype	@"ET_EXEC"


//--------------------- .nv.info                  --------------------------
	.section	.nv.info,"",@"SHT_CUDA_INFO"
	.align	4


	//----- nvinfo : EIATTR_REGCOUNT
	.align		4
        /*0000*/ 	.byte	0x04, 0x2f
        /*0002*/ 	.short	(.L_1 - .L_0)
	.align		4
.L_0:
        /*0004*/ 	.word	index@(triton_poi_fused_cat_max_pool2d_with_indices_1)
        /*0008*/ 	.word	0x0000001b


	//----- nvinfo : EIATTR_MIN_STACK_SIZE
	.align		4
.L_1:
        /*000c*/ 	.byte	0x04, 0x12
        /*000e*/ 	.short	(.L_3 - .L_2)
	.align		4
.L_2:
        /*0010*/ 	.word	index@(triton_poi_fused_cat_max_pool2d_with_indices_1)
        /*0014*/ 	.word	0x00000000


	//----- nvinfo : EIATTR_FRAME_SIZE
	.align		4
.L_3:
        /*0018*/ 	.byte	0x04, 0x11
        /*001a*/ 	.short	(.L_5 - .L_4)
	.align		4
.L_4:
        /*001c*/ 	.word	index@(triton_poi_fused_cat_max_pool2d_with_indices_1)
        /*0020*/ 	.word	0x00000000


	//----- nvinfo : EIATTR_MIN_STACK_SIZE
	.align		4
.L_5:
        /*0024*/ 	.byte	0x04, 0x12
        /*0026*/ 	.short	(.L_7 - .L_6)
	.align		4
.L_6:
        /*0028*/ 	.word	index@(triton_poi_fused_cat_max_pool2d_with_indices_1)
        /*002c*/ 	.word	0x00000000
.L_7:


//--------------------- .nv.info.triton_poi_fused_cat_max_pool2d_with_indices_1 --------------------------
	.section	.nv.info.triton_poi_fused_cat_max_pool2d_with_indices_1,"",@"SHT_CUDA_INFO"
	.sectionflags	@""
	.align	4


	//----- nvinfo : EIATTR_CUDA_API_VERSION
	.align		4
        /*0000*/ 	.byte	0x04, 0x37
        /*0002*/ 	.short	(.L_9 - .L_8)
.L_8:
        /*0004*/ 	.word	0x0000007c


	//----- nvinfo : EIATTR_KPARAM_INFO
	.align		4
.L_9:
        /*0008*/ 	.byte	0x04, 0x17
        /*000a*/ 	.short	(.L_11 - .L_10)
.L_10:
        /*000c*/ 	.word	0x00000000
        /*0010*/ 	.short	0x0004
        /*0012*/ 	.short	0x0020
        /*0014*/ 	.byte	0x00, 0xf0, 0x11, 0x00


	//----- nvinfo : EIATTR_KPARAM_INFO
	.align		4
.L_11:
        /*0018*/ 	.byte	0x04, 0x17
        /*001a*/ 	.short	(.L_13 - .L_12)
.L_12:
        /*001c*/ 	.word	0x00000000
        /*0020*/ 	.short	0x0003
        /*0022*/ 	.short	0x0018
        /*0024*/ 	.byte	0x00, 0xf4, 0x21, 0x00


	//----- nvinfo : EIATTR_KPARAM_INFO
	.align		4
.L_13:
        /*0028*/ 	.byte	0x04, 0x17
        /*002a*/ 	.short	(.L_15 - .L_14)
.L_14:
        /*002c*/ 	.word	0x00000000
        /*0030*/ 	.short	0x0002
        /*0032*/ 	.short	0x0010
        /*0034*/ 	.byte	0x00, 0xf4, 0x21, 0x00


	//----- nvinfo : EIATTR_KPARAM_INFO
	.align		4
.L_15:
        /*0038*/ 	.byte	0x04, 0x17
        /*003a*/ 	.short	(.L_17 - .L_16)
.L_16:
        /*003c*/ 	.word	0x00000000
        /*0040*/ 	.short	0x0001
        /*0042*/ 	.short	0x0008
        /*0044*/ 	.byte	0x00, 0xf4, 0x21, 0x00


	//----- nvinfo : EIATTR_KPARAM_INFO
	.align		4
.L_17:
        /*0048*/ 	.byte	0x04, 0x17
        /*004a*/ 	.short	(.L_19 - .L_18)
.L_18:
        /*004c*/ 	.word	0x00000000
        /*0050*/ 	.short	0x0000
        /*0052*/ 	.short	0x0000
        /*0054*/ 	.byte	0x00, 0xf4, 0x21, 0x00


	//----- nvinfo : EIATTR_SPARSE_MMA_MASK
	.align		4
.L_19:
        /*0058*/ 	.byte	0x03, 0x50
        /*005a*/ 	.short	0x0000


	//----- nvinfo : EIATTR_MAXREG_COUNT
	.align		4
        /*005c*/ 	.byte	0x03, 0x1b
        /*005e*/ 	.short	0x00ff


	//----- nvinfo : EIATTR_EXIT_INSTR_OFFSETS
	.align		4
        /*0060*/ 	.byte	0x04, 0x1c
        /*0062*/ 	.short	(.L_21 - .L_20)


	//   ....[0]....
.L_20:
        /*0064*/ 	.word	0x000014e0


	//   ....[1]....
        /*0068*/ 	.word	0x00001500


	//----- nvinfo : EIATTR_REQNTID
	.align		4
.L_21:
        /*006c*/ 	.byte	0x04, 0x10
        /*006e*/ 	.short	(.L_23 - .L_22)
.L_22:
        /*0070*/ 	.word	0x00000080
        /*0074*/ 	.word	0x00000001
        /*0078*/ 	.word	0x00000001


	//----- nvinfo : EIATTR_CBANK_PARAM_SIZE
	.align		4
.L_23:
        /*007c*/ 	.byte	0x03, 0x19
        /*007e*/ 	.short	0x0024


	//----- nvinfo : EIATTR_PARAM_CBANK
	.align		4
        /*0080*/ 	.byte	0x04, 0x0a
        /*0082*/ 	.short	(.L_25 - .L_24)
	.align		4
.L_24:
        /*0084*/ 	.word	index@(.nv.constant0.triton_poi_fused_cat_max_pool2d_with_indices_1)
        /*0088*/ 	.short	0x0210
        /*008a*/ 	.short	0x0024


	//----- nvinfo : EIATTR_SW_WAR
	.align		4
.L_25:
        /*008c*/ 	.byte	0x04, 0x36
        /*008e*/ 	.short	(.L_27 - .L_26)
.L_26:
        /*0090*/ 	.word	0x00000008
.L_27:


//--------------------- .nv.callgraph             --------------------------
	.section	.nv.callgraph,"",@"SHT_CUDA_CALLGRAPH"
	.align	4
	.sectionentsize	8
	.align		4
        /*0000*/ 	.word	0x00000000
	.align		4
        /*0004*/ 	.word	0xffffffff
	.align		4
        /*0008*/ 	.word	0x00000000
	.align		4
        /*000c*/ 	.word	0xfffffffe
	.align		4
        /*0010*/ 	.word	0x00000000
	.align		4
        /*0014*/ 	.word	0xfffffffd
	.align		4
        /*0018*/ 	.word	0x00000000
	.align		4
        /*001c*/ 	.word	0xfffffffc


//--------------------- .text.triton_poi_fused_cat_max_pool2d_with_indices_1 --------------------------
	.section	.text.triton_poi_fused_cat_max_pool2d_with_indices_1,"ax",@progbits
	.align	128
        .global         triton_poi_fused_cat_max_pool2d_with_indices_1
        .type           triton_poi_fused_cat_max_pool2d_with_indices_1,@function
        .size           triton_poi_fused_cat_max_pool2d_with_indices_1,(.L_x_1 - triton_poi_fused_cat_max_pool2d_with_indices_1)
        .other          triton_poi_fused_cat_max_pool2d_with_indices_1,@"STO_CUDA_ENTRY STV_DEFAULT"
triton_poi_fused_cat_max_pool2d_with_indices_1:
.text.triton_poi_fused_cat_max_pool2d_with_indices_1:
[----:B------:R-:W0:Y:S02]  /*0000*/  LDC R1, c[0x0][0x28] ;  /* 0x00000a00ff017b82 */ /* 0x000e240000000800 */
[----:B------:R-:W1:Y:S01]  /*0010*/  S2R R7, SR_TID.X ;  /* 0x0000000000077919 */ /* 0x000e620000002100 */
[----:B------:R-:W-:Y:S01]  /*0020*/  IMAD.MOV.U32 R8, RZ, RZ, RZ ;  /* 0x000000ffff087224 */ /* 0x000fe200078e00ff */
[----:B------:R-:W-:Y:S01]  /*0030*/  ULDC.64 UR4, c[0x0][0x208] ;  /* 0x0000820000047ab9 */ /* 0x000fe20000000a00 */
[----:B------:R-:W-:Y:S01]  /*0040*/  IMAD.MOV.U32 R18, RZ, RZ, RZ ;  /* 0x000000ffff127224 */ /* 0x000fe200078e00ff */
[----:B------:R-:W2:Y:S01]  /*0050*/  S2R R0, SR_CTAID.X ;  /* 0x0000000000007919 */ /* 0x000ea20000002500 */
[----:B------:R-:W-:Y:S02]  /*0060*/  IMAD.MOV.U32 R14, RZ, RZ, RZ ;  /* 0x000000ffff0e7224 */ /* 0x000fe400078e00ff */
[----:B------:R-:W-:Y:S02]  /*0070*/  IMAD.MOV.U32 R16, RZ, RZ, RZ ;  /* 0x000000ffff107224 */ /* 0x000fe400078e00ff */
[----:B------:R-:W-:Y:S01]  /*0080*/  IMAD.MOV.U32 R21, RZ, RZ, RZ ;  /* 0x000000ffff157224 */ /* 0x000fe200078e00ff */
[----:B------:R-:W-:Y:S01]  /*0090*/  CS2R R22, SRZ ;  /* 0x0000000000167805 */ /* 0x000fe2000001ff00 */
[----:B------:R-:W-:Y:S01]  /*00a0*/  ULDC.64 UR6, c[0x0][0x220] ;  /* 0x0000880000067ab9 */ /* 0x000fe20000000a00 */
[----:B-1----:R-:W-:-:S02]  /*00b0*/  LOP3.LUT R7, R7, 0x7f, RZ, 0xc0, !PT ;  /* 0x0000007f07077812 */ /* 0x002fc400078ec0ff */
[----:B--2---:R-:W-:-:S03]  /*00c0*/  SHF.R.S32.HI R2, RZ, 0x18, R0 ;  /* 0x00000018ff027819 */ /* 0x004fc60000011400 */
[----:B------:R-:W-:Y:S01]  /*00d0*/  IMAD R7, R0, 0x80, R7 ;  /* 0x0000008000077824 */ /* 0x000fe200078e0207 */
[----:B------:R-:W-:-:S03]  /*00e0*/  SGXT R0, R2, 0x1 ;  /* 0x000000010200781a */ /* 0x000fc60000000200 */
[----:B------:R-:W-:Y:S01]  /*00f0*/  VIADD R13, R7, 0xfffffff7 ;  /* 0xfffffff7070d7836 */ /* 0x000fe20000000000 */
[----:B------:R-:W1:Y:S01]  /*0100*/  LDC.64 R2, c[0x0][0x210] ;  /* 0x00008400ff027b82 */ /* 0x000e620000000a00 */
[----:B------:R-:W-:-:S04]  /*0110*/  LEA.HI R0, R0, R7, RZ, 0x2 ;  /* 0x0000000700007211 */ /* 0x000fc800078f10ff */
[----:B------:R-:W-:Y:S02]  /*0120*/  SHF.R.S32.HI R4, RZ, 0x2, R0 ;  /* 0x00000002ff047819 */ /* 0x000fe40000011400 */
[----:B------:R-:W-:Y:S02]  /*0130*/  LOP3.LUT R6, R0, 0xfffffffc, RZ, 0xc0, !PT ;  /* 0xfffffffc00067812 */ /* 0x000fe400078ec0ff */
[----:B------:R-:W-:-:S03]  /*0140*/  LEA.HI R5, R4, R4, RZ, 0x2 ;  /* 0x0000000404057211 */ /* 0x000fc600078f10ff */
[----:B------:R-:W-:Y:S01]  /*0150*/  IMAD.IADD R9, R7, 0x1, -R6 ;  /* 0x0000000107097824 */ /* 0x000fe200078e0a06 */
[----:B------:R-:W-:-:S03]  /*0160*/  LOP3.LUT R5, R5, 0xfffffffc, RZ, 0xc0, !PT ;  /* 0xfffffffc05057812 */ /* 0x000fc600078ec0ff */
[----:B------:R-:W-:Y:S02]  /*0170*/  VIADD R6, R9, 0x2 ;  /* 0x0000000209067836 */ /* 0x000fe40000000000 */
[----:B------:R-:W-:Y:S02]  /*0180*/  IMAD.IADD R0, R4, 0x1, -R5 ;  /* 0x0000000104007824 */ /* 0x000fe400078e0a05 */
[----:B------:R-:W-:-:S03]  /*0190*/  VIADD R5, R7, 0xfffffff6 ;  /* 0xfffffff607057836 */ /* 0x000fc60000000000 */
[----:B------:R-:W-:Y:S01]  /*01a0*/  ISETP.GT.AND P0, PT, R0, 0x1, PT ;  /* 0x000000010000780c */ /* 0x000fe20003f04270 */
[----:B-1----:R-:W-:-:S03]  /*01b0*/  IMAD.WIDE R4, R5, 0x4, R2 ;  /* 0x0000000405047825 */ /* 0x002fc600078e0202 */
[----:B------:R-:W-:Y:S01]  /*01c0*/  ISETP.GT.AND P3, PT, R9, 0x1, P0 ;  /* 0x000000010900780c */ /* 0x000fe20000764270 */
[----:B------:R-:W-:Y:S01]  /*01d0*/  IMAD.WIDE R12, R13, 0x4, R2 ;  /* 0x000000040d0c7825 */ /* 0x000fe200078e0202 */
[----:B------:R-:W-:Y:S02]  /*01e0*/  ISETP.GT.AND P4, PT, R9, RZ, P0 ;  /* 0x000000ff0900720c */ /* 0x000fe40000784270 */
[C---:B------:R-:W-:Y:S02]  /*01f0*/  ISETP.LT.AND P3, PT, R7.reuse, 0x80, P3 ;  /* 0x000000800700780c */ /* 0x040fe40001f61270 */
[----:B------:R-:W-:Y:S02]  /*0200*/  ISETP.LT.AND P4, PT, R7, 0x80, P4 ;  /* 0x000000800700780c */ /* 0x000fe40002781270 */
[----:B------:R-:W-:-:S04]  /*0210*/  ISETP.GE.U32.AND P2, PT, R6, 0x4, PT ;  /* 0x000000040600780c */ /* 0x000fc80003f46070 */
[----:B------:R-:W-:-:S05]  /*0220*/  ISETP.GT.AND P5, PT, R0, 0x1, !P2 ;  /* 0x000000010000780c */ /* 0x000fca00057a4270 */
[----:B------:R1:W2:Y:S04]  /*0230*/  @P3 LDG.E R8, desc[UR4][R4.64] ;  /* 0x0000000404083981 */ /* 0x0002a8000c1e1900 */
[----:B------:R2:W3:Y:S01]  /*0240*/  @P4 LDG.E R18, desc[UR4][R12.64] ;  /* 0x000000040c124981 */ /* 0x0004e2000c1e1900 */
[----:B------:R-:W-:Y:S01]  /*0250*/  ISETP.GT.AND P1, PT, R0, RZ, !P2 ;  /* 0x000000ff0000720c */ /* 0x000fe20005724270 */
[C---:B------:R-:W-:Y:S01]  /*0260*/  VIADD R11, R7.reuse, 0xfffffffa ;  /* 0xfffffffa070b7836 */ /* 0x040fe20000000000 */
[C---:B------:R-:W-:Y:S01]  /*0270*/  ISETP.LT.AND P5, PT, R7.reuse, 0x80, P5 ;  /* 0x000000800700780c */ /* 0x040fe20002fa1270 */
[C---:B------:R-:W-:Y:S01]  /*0280*/  VIADD R15, R7.reuse, 0xfffffffe ;  /* 0xfffffffe070f7836 */ /* 0x040fe20000000000 */
[----:B------:R-:W-:Y:S01]  /*0290*/  ISETP.LT.AND P1, PT, R7, 0x80, P1 ;  /* 0x000000800700780c */ /* 0x000fe20000f21270 */
[----:B------:R-:W-:Y:S01]  /*02a0*/  IMAD.WIDE R10, R11, 0x4, R2 ;  /* 0x000000040b0a7825 */ /* 0x000fe200078e0202 */
[----:B------:R-:W-:-:S02]  /*02b0*/  ISETP.GT.AND P0, PT, R9, -0x1, P0 ;  /* 0xffffffff0900780c */ /* 0x000fc40000704270 */
[----:B------:R-:W-:Y:S01]  /*02c0*/  P2R R19, PR, RZ, 0x4 ;  /* 0x00000004ff137803 */ /* 0x000fe20000000000 */
[----:B-1----:R-:W-:-:S06]  /*02d0*/  IMAD.WIDE R4, R15, 0x4, R2 ;  /* 0x000000040f047825 */ /* 0x002fcc00078e0202 */
[----:B------:R-:W4:Y:S04]  /*02e0*/  @P5 LDG.E R14, desc[UR4][R10.64] ;  /* 0x000000040a0e5981 */ /* 0x000f28000c1e1900 */
[----:B------:R-:W5:Y:S01]  /*02f0*/  @P1 LDG.E R16, desc[UR4][R4.64] ;  /* 0x0000000404101981 */ /* 0x000f62000c1e1900 */
[C---:B------:R-:W-:Y:S01]  /*0300*/  ISETP.LT.AND P0, PT, R7.reuse, 0x80, P0 ;  /* 0x000000800700780c */ /* 0x040fe20000701270 */
[C---:B------:R-:W-:Y:S02]  /*0310*/  VIADD R15, R7.reuse, 0xfffffff8 ;  /* 0xfffffff8070f7836 */ /* 0x040fe40000000000 */
[----:B------:R-:W-:Y:S01]  /*0320*/  VIADD R17, R7, 0xfffffff9 ;  /* 0xfffffff907117836 */ /* 0x000fe20000000000 */
[----:B--2---:R-:W-:Y:S01]  /*0330*/  SEL R13, R8, 0xff800000, P3 ;  /* 0xff800000080d7807 */ /* 0x004fe20001800000 */
[----:B------:R-:W-:Y:S01]  /*0340*/  VIADD R8, R9, 0x1 ;  /* 0x0000000109087836 */ /* 0x000fe20000000000 */
[----:B---3--:R-:W-:-:S04]  /*0350*/  SEL R18, R18, 0xff800000, P4 ;  /* 0xff80000012127807 */ /* 0x008fc80002000000 */
[C---:B------:R-:W-:Y:S02]  /*0360*/  FSETP.GT.AND P4, PT, R18.reuse, R13, PT ;  /* 0x0000000d1200720b */ /* 0x040fe40003f84000 */
[----:B------:R-:W-:Y:S02]  /*0370*/  FSETP.NAN.AND P3, PT, R18, R18, PT ;  /* 0x000000121200720b */ /* 0x000fe40003f68000 */
[----:B------:R-:W-:-:S09]  /*0380*/  P2R R20, PR, RZ, 0x10 ;  /* 0x00000010ff147803 */ /* 0x000fd20000000000 */
[----:B------:R-:W-:Y:S02]  /*0390*/  @!P4 FSEL R18, R18, R13, P3 ;  /* 0x0000000d1212c208 */ /* 0x000fe40001800000 */
[----:B------:R-:W-:Y:S02]  /*03a0*/  ISETP.GE.U32.AND P3, PT, R8, 0x4, PT ;  /* 0x000000040800780c */ /* 0x000fe40003f66070 */
[----:B----4-:R-:W-:Y:S01]  /*03b0*/  SEL R13, R14, 0xff800000, P5 ;  /* 0xff8000000e0d7807 */ /* 0x010fe20002800000 */
[----:B------:R-:W-:Y:S01]  /*03c0*/  IMAD.WIDE R14, R15, 0x4, R2 ;  /* 0x000000040f0e7825 */ /* 0x000fe200078e0202 */
[----:B------:R-:W-:Y:S02]  /*03d0*/  ISETP.GT.AND P5, PT, R0, RZ, PT ;  /* 0x000000ff0000720c */ /* 0x000fe40003fa4270 */
[----:B-----5:R-:W-:Y:S02]  /*03e0*/  SEL R12, R16, 0xff800000, P1 ;  /* 0xff800000100c7807 */ /* 0x020fe40000800000 */
[----:B------:R-:W-:Y:S01]  /*03f0*/  ISETP.GT.AND P1, PT, R0, 0x1, !P3 ;  /* 0x000000010000780c */ /* 0x000fe20005f24270 */
[----:B------:R1:W2:Y:S01]  /*0400*/  @P0 LDG.E R21, desc[UR4][R14.64] ;  /* 0x000000040e150981 */ /* 0x0002a2000c1e1900 */
[----:B------:R-:W-:-:S02]  /*0410*/  ISETP.GT.AND P6, PT, R9, 0x1, P5 ;  /* 0x000000010900780c */ /* 0x000fc40002fc4270 */
[C---:B------:R-:W-:Y:S02]  /*0420*/  ISETP.LT.AND P1, PT, R7.reuse, 0x80, P1 ;  /* 0x000000800700780c */ /* 0x040fe40000f21270 */
[----:B------:R-:W-:Y:S01]  /*0430*/  ISETP.LT.AND P6, PT, R7, 0x80, P6 ;  /* 0x000000800700780c */ /* 0x000fe200037c1270 */
[----:B------:R-:W-:-:S10]  /*0440*/  IMAD.WIDE R16, R17, 0x4, R2 ;  /* 0x0000000411107825 */ /* 0x000fd400078e0202 */
[----:B------:R-:W3:Y:S04]  /*0450*/  @P1 LDG.E R22, desc[UR4][R16.64] ;  /* 0x0000000410161981 */ /* 0x000ee8000c1e1900 */
[----:B------:R4:W5:Y:S01]  /*0460*/  @P6 LDG.E R23, desc[UR4][R10.64] ;  /* 0x000000040a176981 */ /* 0x000962000c1e1900 */
[----:B-1----:R-:W-:-:S04]  /*0470*/  VIADD R15, R7, 0xfffffffb ;  /* 0xfffffffb070f7836 */ /* 0x002fc80000000000 */
[----:B------:R-:W-:-:S04]  /*0480*/  IMAD.WIDE R14, R15, 0x4, R2 ;  /* 0x000000040f0e7825 */ /* 0x000fc800078e0202 */
[----:B----4-:R-:W-:Y:S01]  /*0490*/  IMAD.MOV.U32 R10, RZ, RZ, RZ ;  /* 0x000000ffff0a7224 */ /* 0x010fe200078e00ff */
[----:B--2---:R-:W-:-:S04]  /*04a0*/  SEL R21, R21, 0xff800000, P0 ;  /* 0xff80000015157807 */ /* 0x004fc80000000000 */
[-C--:B------:R-:W-:Y:S02]  /*04b0*/  FSETP.NAN.AND P0, PT, R21, R21.reuse, PT ;  /* 0x000000151500720b */ /* 0x080fe40003f08000 */
[----:B---3--:R-:W-:Y:S02]  /*04c0*/  SEL R22, R22, 0xff800000, P1 ;  /* 0xff80000016167807 */ /* 0x008fe40000800000 */
[----:B------:R-:W-:Y:S02]  /*04d0*/  FSETP.GEU.AND P1, PT, R18, R21, PT ;  /* 0x000000151200720b */ /* 0x000fe40003f2e000 */
[----:B-----5:R-:W-:Y:S02]  /*04e0*/  SEL R24, R23, 0xff800000, P6 ;  /* 0xff80000017187807 */ /* 0x020fe40003000000 */
[----:B------:R-:W-:-:S05]  /*04f0*/  FSETP.NAN.AND P6, PT, R22, R22, PT ;  /* 0x000000161600720b */ /* 0x000fca0003fc8000 */
[----:B------:R-:W-:-:S04]  /*0500*/  @!P0 FSEL R21, R21, R18, !P1 ;  /* 0x0000001215158208 */ /* 0x000fc80004800000 */
[----:B------:R-:W-:-:S04]  /*0510*/  FSETP.GEU.AND P0, PT, R21, R22, PT ;  /* 0x000000161500720b */ /* 0x000fc80003f0e000 */
[----:B------:R-:W-:Y:S02]  /*0520*/  @!P6 FSEL R22, R22, R21, !P0 ;  /* 0x000000151616e208 */ /* 0x000fe40004000000 */
[-C--:B------:R-:W-:Y:S02]  /*0530*/  FSETP.NAN.AND P6, PT, R13, R13.reuse, PT ;  /* 0x0000000d0d00720b */ /* 0x080fe40003fc8000 */
[----:B------:R-:W-:-:S11]  /*0540*/  FSETP.GEU.AND P2, PT, R22, R13, PT ;  /* 0x0000000d1600720b */ /* 0x000fd60003f4e000 */
[----:B------:R-:W-:Y:S02]  /*0550*/  @!P6 FSEL R13, R13, R22, !P2 ;  /* 0x000000160d0de208 */ /* 0x000fe40005000000 */
[----:B------:R-:W-:-:S04]  /*0560*/  ISETP.GT.AND P6, PT, R9, RZ, P5 ;  /* 0x000000ff0900720c */ /* 0x000fc80002fc4270 */
[----:B------:R-:W-:-:S13]  /*0570*/  ISETP.LT.AND P6, PT, R7, 0x80, P6 ;  /* 0x000000800700780c */ /* 0x000fda00037c1270 */
[----:B------:R-:W2:Y:S01]  /*0580*/  @P6 LDG.E R10, desc[UR4][R14.64] ;  /* 0x000000040e0a6981 */ /* 0x000ea2000c1e1900 */
[----:B------:R-:W-:Y:S02]  /*0590*/  ISETP.GT.AND P5, PT, R9, -0x1, P5 ;  /* 0xffffffff0900780c */ /* 0x000fe40002fa4270 */
[-C--:B------:R-:W-:Y:S02]  /*05a0*/  FSETP.GEU.AND P4, PT, R13, R24.reuse, PT ;  /* 0x000000180d00720b */ /* 0x080fe40003f8e000 */
[C---:B------:R-:W-:Y:S01]  /*05b0*/  ISETP.LT.AND P5, PT, R7.reuse, 0x80, P5 ;  /* 0x000000800700780c */ /* 0x040fe20002fa1270 */
[----:B------:R-:W-:Y:S01]  /*05c0*/  VIADD R11, R7, 0xfffffffc ;  /* 0xfffffffc070b7836 */ /* 0x000fe20000000000 */
[----:B--2---:R-:W-:Y:S02]  /*05d0*/  SEL R17, R10, 0xff800000, P6 ;  /* 0xff8000000a117807 */ /* 0x004fe40003000000 */
[----:B------:R-:W-:Y:S01]  /*05e0*/  FSETP.NAN.AND P6, PT, R24, R24, PT ;  /* 0x000000181800720b */ /* 0x000fe20003fc8000 */
[----:B------:R-:W-:-:S12]  /*05f0*/  IMAD.WIDE R10, R11, 0x4, R2 ;  /* 0x000000040b0a7825 */ /* 0x000fd800078e0202 */
[----:B------:R-:W-:Y:S01]  /*0600*/  @!P6 FSEL R24, R24, R13, !P4 ;  /* 0x0000000d1818e208 */ /* 0x000fe20006000000 */
[----:B------:R-:W-:-:S06]  /*0610*/  IMAD.MOV.U32 R13, RZ, RZ, RZ ;  /* 0x000000ffff0d7224 */ /* 0x000fcc00078e00ff */
[----:B------:R-:W2:Y:S01]  /*0620*/  @P5 LDG.E R13, desc[UR4][R10.64] ;  /* 0x000000040a0d5981 */ /* 0x000ea2000c1e1900 */
[----:B------:R-:W-:Y:S01]  /*0630*/  FSETP.NAN.AND P6, PT, R17, R17, PT ;  /* 0x000000111100720b */ /* 0x000fe20003fc8000 */
[----:B------:R-:W-:-:S04]  /*0640*/  VIADD R15, R7, 0xfffffffd ;  /* 0xfffffffd070f7836 */ /* 0x000fc80000000000 */
[----:B------:R-:W-:Y:S01]  /*0650*/  IMAD.WIDE R14, R15, 0x4, R2 ;  /* 0x000000040f0e7825 */ /* 0x000fe200078e0202 */
[----:B--2---:R-:W-:Y:S02]  /*0660*/  SEL R16, R13, 0xff800000, P5 ;  /* 0xff8000000d107807 */ /* 0x004fe40002800000 */
[----:B------:R-:W-:-:S05]  /*0670*/  FSETP.GEU.AND P5, PT, R24, R17, PT ;  /* 0x000000111800720b */ /* 0x000fca0003fae000 */
[----:B------:R-:W-:Y:S02]  /*0680*/  @!P6 FSEL R17, R17, R24, !P5 ;  /* 0x000000181111e208 */ /* 0x000fe40006800000 */
[----:B------:R-:W-:-:S04]  /*0690*/  ISETP.GT.AND P6, PT, R0, RZ, !P3 ;  /* 0x000000ff0000720c */ /* 0x000fc80005fc4270 */
[----:B------:R-:W-:Y:S01]  /*06a0*/  ISETP.LT.AND P6, PT, R7, 0x80, P6 ;  /* 0x000000800700780c */ /* 0x000fe200037c1270 */
[----:B------:R-:W-:-:S12]  /*06b0*/  IMAD.MOV.U32 R13, RZ, RZ, RZ ;  /* 0x000000ffff0d7224 */ /* 0x000fd800078e00ff */
[----:B------:R-:W2:Y:S01]  /*06c0*/  @P6 LDG.E R13, desc[UR4][R14.64] ;  /* 0x000000040e0d6981 */ /* 0x000ea2000c1e1900 */
[----:B------:R-:W-:Y:S02]  /*06d0*/  P2R R18, PR, RZ, 0x10 ;  /* 0x00000010ff127803 */ /* 0x000fe40000000000 */
[----:B------:R-:W-:-:S04]  /*06e0*/  FSETP.GEU.AND P4, PT, R17, R16, PT ;  /* 0x000000101100720b */ /* 0x000fc80003f8e000 */
[----:B------:R-:W-:Y:S02]  /*06f0*/  P2R R21, PR, RZ, 0x10 ;  /* 0x00000010ff157803 */ /* 0x000fe40000000000 */
[----:B--2---:R-:W-:Y:S02]  /*0700*/  SEL R11, R13, 0xff800000, P6 ;  /* 0xff8000000d0b7807 */ /* 0x004fe40003000000 */
[----:B------:R-:W-:-:S13]  /*0710*/  FSETP.NAN.AND P6, PT, R16, R16, PT ;  /* 0x000000101000720b */ /* 0x000fda0003fc8000 */
[----:B------:R-:W-:Y:S02]  /*0720*/  @!P6 FSEL R16, R16, R17, !P4 ;  /* 0x000000111010e208 */ /* 0x000fe40006000000 */
[----:B------:R-:W-:-:S04]  /*0730*/  ISETP.NE.AND P4, PT, R20, RZ, PT ;  /* 0x000000ff1400720c */ /* 0x000fc80003f85270 */
[----:B------:R-:W-:Y:S02]  /*0740*/  SEL R10, RZ, 0x1, !P4 ;  /* 0x00000001ff0a7807 */ /* 0x000fe40006000000 */
[-C--:B------:R-:W-:Y:S02]  /*0750*/  FSETP.NAN.AND P4, PT, R11, R11.reuse, PT ;  /* 0x0000000b0b00720b */ /* 0x080fe40003f88000 */
[----:B------:R-:W-:-:S04]  /*0760*/  FSETP.GEU.AND P6, PT, R16, R11, PT ;  /* 0x0000000b1000720b */ /* 0x000fc80003fce000 */
[----:B------:R-:W-:-:S07]  /*0770*/  P2R R17, PR, RZ, 0x40 ;  /* 0x00000040ff117803 */ /* 0x000fce0000000000 */
[----:B------:R-:W-:Y:S02]  /*0780*/  @!P4 FSEL R11, R11, R16, !P6 ;  /* 0x000000100b0bc208 */ /* 0x000fe40007000000 */
[----:B------:R-:W-:-:S04]  /*0790*/  ISETP.GT.AND P4, PT, R0, -0x1, PT ;  /* 0xffffffff0000780c */ /* 0x000fc80003f84270 */
[----:B------:R-:W-:-:S04]  /*07a0*/  ISETP.GT.AND P6, PT, R9, 0x1, P4 ;  /* 0x000000010900780c */ /* 0x000fc800027c4270 */
[----:B------:R-:W-:Y:S01]  /*07b0*/  ISETP.LT.AND P6, PT, R7, 0x80, P6 ;  /* 0x000000800700780c */ /* 0x000fe200037c1270 */
[----:B------:R-:W-:-:S12]  /*07c0*/  IMAD.MOV.U32 R13, RZ, RZ, RZ ;  /* 0x000000ffff0d7224 */ /* 0x000fd800078e00ff */
[----:B------:R-:W2:Y:S01]  /*07d0*/  @P6 LDG.E R13, desc[UR4][R4.64] ;  /* 0x00000004040d6981 */ /* 0x000ea2000c1e1900 */
[----:B------:R-:W-:Y:S02]  /*07e0*/  SEL R15, R10, 0x2, P1 ;  /* 0x000000020a0f7807 */ /* 0x000fe40000800000 */
[----:B------:R-:W-:Y:S02]  /*07f0*/  FSETP.NAN.AND P1, PT, R12, R12, PT ;  /* 0x0000000c0c00720b */ /* 0x000fe40003f28000 */
[----:B------:R-:W-:-:S04]  /*0800*/  ISETP.GT.AND P4, PT, R9, RZ, P4 ;  /* 0x000000ff0900720c */ /* 0x000fc80002784270 */
[----:B------:R-:W-:Y:S01]  /*0810*/  ISETP.LT.AND P4, PT, R7, 0x80, P4 ;  /* 0x000000800700780c */ /* 0x000fe20002781270 */
[----:B------:R-:W-:Y:S01]  /*0820*/  IMAD.MOV.U32 R14, RZ, RZ, RZ ;  /* 0x000000ffff0e7224 */ /* 0x000fe200078e00ff */
[----:B--2---:R-:W-:Y:S02]  /*0830*/  SEL R13, R13, 0xff800000, P6 ;  /* 0xff8000000d0d7807 */ /* 0x004fe40003000000 */
[----:B------:R-:W-:-:S04]  /*0840*/  FSETP.GEU.AND P6, PT, R11, R12, PT ;  /* 0x0000000c0b00720b */ /* 0x000fc80003fce000 */
[----:B------:R-:W-:Y:S01]  /*0850*/  @!P1 FSEL R12, R12, R11, !P6 ;  /* 0x0000000b0c0c9208 */ /* 0x000fe20007000000 */
[----:B------:R-:W-:-:S04]  /*0860*/  VIADD R11, R7, 0xffffffff ;  /* 0xffffffff070b7836 */ /* 0x000fc80000000000 */
[----:B------:R-:W-:-:S05]  /*0870*/  IMAD.WIDE R10, R11, 0x4, R2 ;  /* 0x000000040b0a7825 */ /* 0x000fca00078e0202 */
[----:B------:R1:W2:Y:S01]  /*0880*/  @P4 LDG.E R14, desc[UR4][R10.64] ;  /* 0x000000040a0e4981 */ /* 0x0002a2000c1e1900 */
[----:B------:R-:W-:Y:S02]  /*0890*/  SEL R22, R15, 0x3, P0 ;  /* 0x000000030f167807 */ /* 0x000fe40000000000 */
[----:B------:R-:W-:Y:S01]  /*08a0*/  FSETP.NAN.AND P0, PT, R13, R13, PT ;  /* 0x0000000d0d00720b */ /* 0x000fe20003f08000 */
[----:B------:R-:W-:Y:S02]  /*08b0*/  IMAD.MOV.U32 R15, RZ, RZ, RZ ;  /* 0x000000ffff0f7224 */ /* 0x000fe400078e00ff */
[----:B------:R-:W-:Y:S01]  /*08c0*/  IMAD.WIDE R4, R7, 0x4, R2 ;  /* 0x0000000407047825 */ /* 0x000fe200078e0202 */
[----:B------:R-:W-:-:S04]  /*08d0*/  ISETP.GT.AND P3, PT, R0, -0x1, !P3 ;  /* 0xffffffff0000780c */ /* 0x000fc80005f64270 */
[C---:B------:R-:W-:Y:S01]  /*08e0*/  ISETP.LT.AND P3, PT, R7.reuse, 0x80, P3 ;  /* 0x000000800700780c */ /* 0x040fe20001f61270 */
[----:B-1----:R-:W-:-:S04]  /*08f0*/  VIADD R11, R7, 0x1 ;  /* 0x00000001070b7836 */ /* 0x002fc80000000000 */
[----:B------:R-:W-:Y:S01]  /*0900*/  IMAD.WIDE R10, R11, 0x4, R2 ;  /* 0x000000040b0a7825 */ /* 0x000fe200078e0202 */
[----:B--2---:R-:W-:Y:S02]  /*0910*/  SEL R14, R14, 0xff800000, P4 ;  /* 0xff8000000e0e7807 */ /* 0x004fe40002000000 */
[----:B------:R-:W-:-:S04]  /*0920*/  FSETP.GEU.AND P4, PT, R12, R13, PT ;  /* 0x0000000d0c00720b */ /* 0x000fc80003f8e000 */
[----:B------:R-:W-:Y:S02]  /*0930*/  @!P0 FSEL R13, R13, R12, !P4 ;  /* 0x0000000c0d0d8208 */ /* 0x000fe40006000000 */
[----:B------:R-:W-:Y:S02]  /*0940*/  LOP3.LUT R12, R0, R9, RZ, 0xfc, !PT ;  /* 0x00000009000c7212 */ /* 0x000fe400078efcff */
[----:B------:R-:W-:-:S04]  /*0950*/  ISETP.GE.AND P0, PT, R7, 0x80, PT ;  /* 0x000000800700780c */ /* 0x000fc80003f06270 */
[----:B------:R-:W-:Y:S01]  /*0960*/  ISETP.GT.AND P1, PT, R12, -0x1, !P0 ;  /* 0xffffffff0c00780c */ /* 0x000fe20004724270 */
[----:B------:R-:W-:-:S06]  /*0970*/  IMAD.MOV.U32 R12, RZ, RZ, RZ ;  /* 0x000000ffff0c7224 */ /* 0x000fcc00078e00ff */
[----:B------:R-:W2:Y:S06]  /*0980*/  @P3 LDG.E R12, desc[UR4][R10.64] ;  /* 0x000000040a0c3981 */ /* 0x000eac000c1e1900 */
[----:B------:R-:W3:Y:S01]  /*0990*/  @P1 LDG.E R15, desc[UR4][R4.64] ;  /* 0x00000004040f1981 */ /* 0x000ee2000c1e1900 */
[----:B------:R-:W-:Y:S02]  /*09a0*/  P2R R16, PR, RZ, 0x40 ;  /* 0x00000040ff107803 */ /* 0x000fe40000000000 */
[----:B------:R-:W-:Y:S02]  /*09b0*/  FSETP.NAN.AND P6, PT, R14, R14, PT ;  /* 0x0000000e0e00720b */ /* 0x000fe40003fc8000 */
[----:B------:R-:W-:-:S02]  /*09c0*/  SEL R22, R22, 0x4, P2 ;  /* 0x0000000416167807 */ /* 0x000fc40001000000 */
[----:B------:R-:W-:Y:S02]  /*09d0*/  ISETP.NE.AND P2, PT, R19, RZ, PT ;  /* 0x000000ff1300720c */ /* 0x000fe40003f45270 */
[----:B------:R-:W-:Y:S02]  /*09e0*/  P2R R20, PR, RZ, 0x10 ;  /* 0x00000010ff147803 */ /* 0x000fe40000000000 */
[----:B------:R-:W-:Y:S02]  /*09f0*/  ISETP.GT.AND P2, PT, R0, -0x1, !P2 ;  /* 0xffffffff0000780c */ /* 0x000fe40005744270 */
[----:B------:R-:W-:Y:S02]  /*0a00*/  ISETP.NE.AND P4, PT, R18, RZ, PT ;  /* 0x000000ff1200720c */ /* 0x000fe40003f85270 */
[----:B------:R-:W-:Y:S02]  /*0a10*/  P2R R18, PR, RZ, 0x1 ;  /* 0x00000001ff127803 */ /* 0x000fe40000000000 */
[----:B------:R-:W-:-:S02]  /*0a20*/  ISETP.NE.AND P0, PT, R21, RZ, PT ;  /* 0x000000ff1500720c */ /* 0x000fc40003f05270 */
[----:B------:R-:W-:Y:S02]  /*0a30*/  ISETP.LT.AND P2, PT, R7, 0x80, P2 ;  /* 0x000000800700780c */ /* 0x000fe40001741270 */
[----:B---3--:R-:W-:Y:S02]  /*0a40*/  SEL R15, R15, 0xff800000, P1 ;  /* 0xff8000000f0f7807 */ /* 0x008fe40000800000 */
[----:B------:R-:W-:-:S04]  /*0a50*/  FSETP.GEU.AND P1, PT, R13, R14, PT ;  /* 0x0000000e0d00720b */ /* 0x000fc80003f2e000 */
[----:B------:R-:W-:Y:S02]  /*0a60*/  @!P6 FSEL R14, R14, R13, !P1 ;  /* 0x0000000d0e0ee208 */ /* 0x000fe40004800000 */
[-C--:B------:R-:W-:Y:S02]  /*0a70*/  FSETP.NAN.AND P6, PT, R15, R15.reuse, PT ;  /* 0x0000000f0f00720b */ /* 0x080fe40003fc8000 */
[----:B--2---:R-:W-:Y:S02]  /*0a80*/  SEL R21, R12, 0xff800000, P3 ;  /* 0xff8000000c157807 */ /* 0x004fe40001800000 */
[----:B------:R-:W-:Y:S01]  /*0a90*/  FSETP.GEU.AND P3, PT, R14, R15, PT ;  /* 0x0000000f0e00720b */ /* 0x000fe20003f6e000 */
[----:B------:R-:W-:-:S04]  /*0aa0*/  VIADD R13, R7, 0x2 ;  /* 0x00000002070d7836 */ /* 0x000fc80000000000 */
[----:B------:R-:W-:-:S04]  /*0ab0*/  IMAD.WIDE R12, R13, 0x4, R2 ;  /* 0x000000040d0c7825 */ /* 0x000fc800078e0202 */
[----:B------:R-:W-:Y:S01]  /*0ac0*/  @!P6 FSEL R15, R15, R14, !P3 ;  /* 0x0000000e0f0fe208 */ /* 0x000fe20005800000 */
[----:B------:R-:W-:-:S06]  /*0ad0*/  IMAD.MOV.U32 R14, RZ, RZ, RZ ;  /* 0x000000ffff0e7224 */ /* 0x000fcc00078e00ff */
[----:B------:R-:W2:Y:S01]  /*0ae0*/  @P2 LDG.E R14, desc[UR4][R12.64] ;  /* 0x000000040c0e2981 */ /* 0x000ea2000c1e1900 */
[----:B------:R-:W-:-:S04]  /*0af0*/  SEL R22, R22, 0x5, P4 ;  /* 0x0000000516167807 */ /* 0x000fc80002000000 */
[----:B------:R-:W-:Y:S02]  /*0b00*/  SEL R22, R22, 0x6, P5 ;  /* 0x0000000616167807 */ /* 0x000fe40002800000 */
[-C--:B------:R-:W-:Y:S01]  /*0b10*/  FSETP.NAN.AND P5, PT, R21, R21.reuse, PT ;  /* 0x000000151500720b */ /* 0x080fe20003fa8000 */
[----:B------:R-:W-:Y:S01]  /*0b20*/  VIADD R11, R0, 0x1 ;  /* 0x00000001000b7836 */ /* 0x000fe20000000000 */
[----:B------:R-:W-:Y:S01]  /*0b30*/  ISETP.NE.AND P4, PT, R17, RZ, PT ;  /* 0x000000ff1100720c */ /* 0x000fe20003f85270 */
[----:B------:R-:W-:Y:S01]  /*0b40*/  IMAD.MOV.U32 R17, RZ, RZ, RZ ;  /* 0x000000ffff117224 */ /* 0x000fe200078e00ff */
[----:B--2---:R-:W-:Y:S02]  /*0b50*/  SEL R10, R14, 0xff800000, P2 ;  /* 0xff8000000e0a7807 */ /* 0x004fe40001000000 */
[----:B------:R-:W-:-:S07]  /*0b60*/  FSETP.GEU.AND P2, PT, R15, R21, PT ;  /* 0x000000150f00720b */ /* 0x000fce0003f4e000 */
[----:B------:R-:W-:Y:S02]  /*0b70*/  @!P5 FSEL R21, R21, R15, !P2 ;  /* 0x0000000f1515d208 */ /* 0x000fe40005000000 */
[----:B------:R-:W-:-:S04]  /*0b80*/  ISETP.GE.U32.AND P5, PT, R11, 0x4, PT ;  /* 0x000000040b00780c */ /* 0x000fc80003fa6070 */
[----:B------:R-:W-:-:S04]  /*0b90*/  ISETP.GT.AND P6, PT, R9, 0x1, !P5 ;  /* 0x000000010900780c */ /* 0x000fc80006fc4270 */
[----:B------:R-:W-:-:S13]  /*0ba0*/  ISETP.LT.AND P6, PT, R7, 0x80, P6 ;  /* 0x000000800700780c */ /* 0x000fda00037c1270 */
[----:B------:R-:W2:Y:S01]  /*0bb0*/  @P6 LDG.E R17, desc[UR4][R12.64] ;  /* 0x000000040c116981 */ /* 0x000ea2000c1e1900 */
[----:B------:R-:W-:Y:S02]  /*0bc0*/  SEL R22, R22, 0x7, P0 ;  /* 0x0000000716167807 */ /* 0x000fe40000000000 */
[----:B------:R-:W-:Y:S01]  /*0bd0*/  FSETP.GEU.AND P0, PT, R21, R10, PT ;  /* 0x0000000a1500720b */ /* 0x000fe20003f0e000 */
[----:B------:R-:W-:-:S03]  /*0be0*/  VIADD R15, R7, 0x3 ;  /* 0x00000003070f7836 */ /* 0x000fc60000000000 */
[----:B------:R-:W-:Y:S01]  /*0bf0*/  P2R R19, PR, RZ, 0x1 ;  /* 0x00000001ff137803 */ /* 0x000fe20000000000 */
[----:B------:R-:W-:Y:S01]  /*0c00*/  IMAD.WIDE R14, R15, 0x4, R2 ;  /* 0x000000040f0e7825 */ /* 0x000fe200078e0202 */
[----:B--2---:R-:W-:Y:S02]  /*0c10*/  SEL R17, R17, 0xff800000, P6 ;  /* 0xff80000011117807 */ /* 0x004fe40003000000 */
[----:B------:R-:W-:-:S13]  /*0c20*/  FSETP.NAN.AND P6, PT, R10, R10, PT ;  /* 0x0000000a0a00720b */ /* 0x000fda0003fc8000 */
[----:B------:R-:W-:Y:S02]  /*0c30*/  @!P6 FSEL R10, R10, R21, !P0 ;  /* 0x000000150a0ae208 */ /* 0x000fe40004000000 */
[----:B------:R-:W-:-:S04]  /*0c40*/  ISETP.GT.AND P6, PT, R9, RZ, !P5 ;  /* 0x000000ff0900720c */ /* 0x000fc80006fc4270 */
[----:B------:R-:W-:Y:S02]  /*0c50*/  ISETP.LT.AND P6, PT, R7, 0x80, P6 ;  /* 0x000000800700780c */ /* 0x000fe400037c1270 */
[----:B------:R-:W-:Y:S01]  /*0c60*/  ISETP.NE.AND P0, PT, R18, RZ, PT ;  /* 0x000000ff1200720c */ /* 0x000fe20003f05270 */
[----:B------:R-:W-:-:S10]  /*0c70*/  IMAD.MOV.U32 R18, RZ, RZ, RZ ;  /* 0x000000ffff127224 */ /* 0x000fd400078e00ff */
[----:B------:R-:W2:Y:S01]  /*0c80*/  @P6 LDG.E R18, desc[UR4][R14.64] ;  /* 0x000000040e126981 */ /* 0x000ea2000c1e1900 */
[----:B------:R-:W-:Y:S02]  /*0c90*/  ISETP.GT.AND P5, PT, R9, -0x1, !P5 ;  /* 0xffffffff0900780c */ /* 0x000fe40006fa4270 */
[----:B------:R-:W-:Y:S02]  /*0ca0*/  SEL R22, R22, 0x8, P4 ;  /* 0x0000000816167807 */ /* 0x000fe40002000000 */
[C---:B------:R-:W-:Y:S02]  /*0cb0*/  ISETP.LT.AND P5, PT, R7.reuse, 0x80, P5 ;  /* 0x000000800700780c */ /* 0x040fe40002fa1270 */
[----:B------:R-:W-:Y:S01]  /*0cc0*/  FSETP.GEU.AND P4, PT, R10, R17, PT ;  /* 0x000000110a00720b */ /* 0x000fe20003f8e000 */
[----:B------:R-:W-:-:S04]  /*0cd0*/  VIADD R13, R7, 0x4 ;  /* 0x00000004070d7836 */ /* 0x000fc80000000000 */
[----:B------:R-:W-:Y:S01]  /*0ce0*/  IMAD.WIDE R12, R13, 0x4, R2 ;  /* 0x000000040d0c7825 */ /* 0x000fe200078e0202 */
[----:B--2---:R-:W-:Y:S02]  /*0cf0*/  SEL R18, R18, 0xff800000, P6 ;  /* 0xff80000012127807 */ /* 0x004fe40003000000 */
[----:B------:R-:W-:-:S13]  /*0d00*/  FSETP.NAN.AND P6, PT, R17, R17, PT ;  /* 0x000000111100720b */ /* 0x000fda0003fc8000 */
[----:B------:R-:W-:Y:S02]  /*0d10*/  @!P6 FSEL R17, R17, R10, !P4 ;  /* 0x0000000a1111e208 */ /* 0x000fe40006000000 */
[----:B------:R-:W-:Y:S01]  /*0d20*/  ISETP.NE.AND P6, PT, R16, RZ, PT ;  /* 0x000000ff1000720c */ /* 0x000fe20003fc5270 */
[----:B------:R-:W-:-:S06]  /*0d30*/  IMAD.MOV.U32 R16, RZ, RZ, RZ ;  /* 0x000000ffff107224 */ /* 0x000fcc00078e00ff */
[----:B------:R1:W2:Y:S01]  /*0d40*/  @P5 LDG.E R16, desc[UR4][R12.64] ;  /* 0x000000040c105981 */ /* 0x0002a2000c1e1900 */
[----:B------:R-:W-:Y:S02]  /*0d50*/  SEL R22, R22, 0x9, P6 ;  /* 0x0000000916167807 */ /* 0x000fe40003000000 */
[----:B------:R-:W-:Y:S02]  /*0d60*/  FSETP.GEU.AND P6, PT, R17, R18, PT ;  /* 0x000000121100720b */ /* 0x000fe40003fce000 */
[----:B------:R-:W-:Y:S02]  /*0d70*/  LOP3.LUT R10, R11, R8, RZ, 0xfc, !PT ;  /* 0x000000080b0a7212 */ /* 0x000fe400078efcff */
[----:B------:R-:W-:Y:S02]  /*0d80*/  P2R R21, PR, RZ, 0x10 ;  /* 0x00000010ff157803 */ /* 0x000fe40000000000 */
[----:B------:R-:W-:Y:S01]  /*0d90*/  ISETP.NE.AND P4, PT, R20, RZ, PT ;  /* 0x000000ff1400720c */ /* 0x000fe20003f85270 */
[----:B------:R-:W-:-:S03]  /*0da0*/  VIADD R15, R7, 0x5 ;  /* 0x00000005070f7836 */ /* 0x000fc60000000000 */
[----:B------:R-:W-:Y:S01]  /*0db0*/  SEL R22, R22, 0xa, P4 ;  /* 0x0000000a16167807 */ /* 0x000fe20002000000 */
[----:B------:R-:W-:Y:S01]  /*0dc0*/  IMAD.WIDE R14, R15, 0x4, R2 ;  /* 0x000000040f0e7825 */ /* 0x000fe200078e0202 */
[----:B-1----:R-:W-:Y:S02]  /*0dd0*/  P2R R12, PR, RZ, 0x40 ;  /* 0x00000040ff0c7803 */ /* 0x002fe40000000000 */
[----:B------:R-:W-:Y:S01]  /*0de0*/  LOP3.LUT R13, R11, R6, RZ, 0xfc, !PT ;  /* 0x000000060b0d7212 */ /* 0x000fe200078efcff */
[----:B------:R-:W-:Y:S01]  /*0df0*/  IMAD.MOV.U32 R20, RZ, RZ, RZ ;  /* 0x000000ffff147224 */ /* 0x000fe200078e00ff */
[----:B--2---:R-:W-:Y:S02]  /*0e00*/  SEL R16, R16, 0xff800000, P5 ;  /* 0xff80000010107807 */ /* 0x004fe40002800000 */
[----:B------:R-:W-:Y:S02]  /*0e10*/  FSETP.NAN.AND P5, PT, R18, R18, PT ;  /* 0x000000121200720b */ /* 0x000fe40003fa8000 */
[----:B------:R-:W-:-:S11]  /*0e20*/  FSETP.NAN.AND P4, PT, R16, R16, PT ;  /* 0x000000101000720b */ /* 0x000fd60003f88000 */
[----:B------:R-:W-:Y:S02]  /*0e30*/  @!P5 FSEL R18, R18, R17, !P6 ;  /* 0x000000111212d208 */ /* 0x000fe40007000000 */
[----:B------:R-:W-:Y:S01]  /*0e40*/  ISETP.LT.U32.AND P5, PT, R10, 0x4, !P0 ;  /* 0x000000040a00780c */ /* 0x000fe200047a1070 */
[----:B------:R-:W-:Y:S01]  /*0e50*/  IMAD.MOV.U32 R17, RZ, RZ, RZ ;  /* 0x000000ffff117224 */ /* 0x000fe200078e00ff */
[----:B------:R-:W-:-:S04]  /*0e60*/  FSETP.GEU.AND P6, PT, R18, R16, PT ;  /* 0x000000101200720b */ /* 0x000fc80003fce000 */
[----:B------:R-:W-:Y:S02]  /*0e70*/  @!P4 FSEL R16, R16, R18, !P6 ;  /* 0x000000121010c208 */ /* 0x000fe40007000000 */
[----:B------:R-:W-:-:S05]  /*0e80*/  P2R R18, PR, RZ, 0x40 ;  /* 0x00000040ff127803 */ /* 0x000fca0000000000 */
[----:B------:R-:W2:Y:S01]  /*0e90*/  @P5 LDG.E R17, desc[UR4][R14.64] ;  /* 0x000000040e115981 */ /* 0x000ea2000c1e1900 */
[----:B------:R-:W-:Y:S02]  /*0ea0*/  ISETP.NE.AND P6, PT, R12, RZ, PT ;  /* 0x000000ff0c00720c */ /* 0x000fe40003fc5270 */
[----:B------:R-:W-:Y:S02]  /*0eb0*/  ISETP.LT.U32.AND P4, PT, R13, 0x4, !P0 ;  /* 0x000000040d00780c */ /* 0x000fe40004781070 */
[----:B------:R-:W-:Y:S02]  /*0ec0*/  P2R R12, PR, RZ, 0x40 ;  /* 0x00000040ff0c7803 */ /* 0x000fe40000000000 */
[----:B------:R-:W-:Y:S01]  /*0ed0*/  ISETP.NE.AND P6, PT, R21, RZ, PT ;  /* 0x000000ff1500720c */ /* 0x000fe20003fc5270 */
[----:B------:R-:W-:-:S04]  /*0ee0*/  VIADD R21, R7, 0x6 ;  /* 0x0000000607157836 */ /* 0x000fc80000000000 */
[----:B------:R-:W-:-:S05]  /*0ef0*/  IMAD.WIDE R10, R21, 0x4, R2 ;  /* 0x00000004150a7825 */ /* 0x000fca00078e0202 */
[----:B------:R-:W3:Y:S01]  /*0f00*/  @P4 LDG.E R20, desc[UR4][R10.64] ;  /* 0x000000040a144981 */ /* 0x000ee2000c1e1900 */
[----:B------:R-:W-:Y:S01]  /*0f10*/  SEL R22, R22, 0xb, P1 ;  /* 0x0000000b16167807 */ /* 0x000fe20000800000 */
[----:B------:R-:W-:Y:S02]  /*0f20*/  VIADD R13, R0, 0x2 ;  /* 0x00000002000d7836 */ /* 0x000fe40000000000 */
[----:B------:R-:W-:Y:S01]  /*0f30*/  IMAD.MOV.U32 R0, RZ, RZ, RZ ;  /* 0x000000ffff007224 */ /* 0x000fe200078e00ff */
[----:B--2---:R-:W-:-:S04]  /*0f40*/  SEL R17, R17, 0xff800000, P5 ;  /* 0xff80000011117807 */ /* 0x004fc80002800000 */
[-C--:B------:R-:W-:Y:S02]  /*0f50*/  FSETP.NAN.AND P1, PT, R17, R17.reuse, PT ;  /* 0x000000111100720b */ /* 0x080fe40003f28000 */
[----:B------:R-:W-:-:S11]  /*0f60*/  FSETP.GEU.AND P5, PT, R16, R17, PT ;  /* 0x000000111000720b */ /* 0x000fd60003fae000 */
[----:B------:R-:W-:Y:S02]  /*0f70*/  @!P1 FSEL R17, R17, R16, !P5 ;  /* 0x0000001011119208 */ /* 0x000fe40006800000 */
[----:B------:R-:W-:Y:S02]  /*0f80*/  ISETP.GE.U32.AND P1, PT, R13, 0x4, PT ;  /* 0x000000040d00780c */ /* 0x000fe40003f26070 */
[----:B---3--:R-:W-:Y:S02]  /*0f90*/  SEL R20, R20, 0xff800000, P4 ;  /* 0xff80000014147807 */ /* 0x008fe40002000000 */
[----:B------:R-:W-:-:S04]  /*0fa0*/  ISETP.GT.AND P4, PT, R9, 0x1, !P1 ;  /* 0x000000010900780c */ /* 0x000fc80004f84270 */
[----:B------:R-:W-:-:S13]  /*0fb0*/  ISETP.LT.AND P4, PT, R7, 0x80, P4 ;  /* 0x000000800700780c */ /* 0x000fda0002781270 */
[----:B------:R-:W2:Y:S01]  /*0fc0*/  @P4 LDG.E R0, desc[UR4][R10.64] ;  /* 0x000000040a004981 */ /* 0x000ea2000c1e1900 */
[----:B------:R-:W-:Y:S02]  /*0fd0*/  SEL R22, R22, 0xc, P3 ;  /* 0x0000000c16167807 */ /* 0x000fe40001800000 */
[----:B------:R-:W-:Y:S01]  /*0fe0*/  FSETP.GEU.AND P3, PT, R17, R20, PT ;  /* 0x000000141100720b */ /* 0x000fe20003f6e000 */
[----:B------:R-:W-:-:S04]  /*0ff0*/  VIADD R15, R7, 0x7 ;  /* 0x00000007070f7836 */ /* 0x000fc80000000000 */
[----:B------:R-:W-:Y:S01]  /*1000*/  IMAD.WIDE R14, R15, 0x4, R2 ;  /* 0x000000040f0e7825 */ /* 0x000fe200078e0202 */
[----:B--2---:R-:W-:Y:S02]  /*1010*/  SEL R21, R0, 0xff800000, P4 ;  /* 0xff80000000157807 */ /* 0x004fe40002000000 */
[----:B------:R-:W-:Y:S01]  /*1020*/  FSETP.NAN.AND P4, PT, R20, R20, PT ;  /* 0x000000141400720b */ /* 0x000fe20003f88000 */
[----:B------:R-:W-:-:S12]  /*1030*/  IMAD.MOV.U32 R0, RZ, RZ, RZ ;  /* 0x000000ffff007224 */ /* 0x000fd800078e00ff */
[----:B------:R-:W-:Y:S02]  /*1040*/  @!P4 FSEL R20, R20, R17, !P3 ;  /* 0x000000111414c208 */ /* 0x000fe40005800000 */
[----:B------:R-:W-:-:S04]  /*1050*/  ISETP.GT.AND P4, PT, R9, RZ, !P1 ;  /* 0x000000ff0900720c */ /* 0x000fc80004f84270 */
[----:B------:R-:W-:-:S13]  /*1060*/  ISETP.LT.AND P4, PT, R7, 0x80, P4 ;  /* 0x000000800700780c */ /* 0x000fda0002781270 */
[----:B------:R-:W2:Y:S01]  /*1070*/  @P4 LDG.E R0, desc[UR4][R14.64] ;  /* 0x000000040e004981 */ /* 0x000ea2000c1e1900 */
[----:B------:R-:W-:-:S04]  /*1080*/  ISETP.GT.AND P1, PT, R9, -0x1, !P1 ;  /* 0xffffffff0900780c */ /* 0x000fc80004f24270 */
[C---:B------:R-:W-:Y:S01]  /*1090*/  ISETP.LT.AND P1, PT, R7.reuse, 0x80, P1 ;  /* 0x000000800700780c */ /* 0x040fe20000f21270 */
[----:B------:R-:W-:-:S04]  /*10a0*/  VIADD R17, R7, 0x8 ;  /* 0x0000000807117836 */ /* 0x000fc80000000000 */
[----:B------:R-:W-:Y:S01]  /*10b0*/  IMAD.WIDE R16, R17, 0x4, R2 ;  /* 0x0000000411107825 */ /* 0x000fe200078e0202 */
[----:B--2---:R-:W-:-:S03]  /*10c0*/  SEL R11, R0, 0xff800000, P4 ;  /* 0xff800000000b7807 */ /* 0x004fc60002000000 */
[----:B------:R-:W-:-:S06]  /*10d0*/  IMAD.MOV.U32 R0, RZ, RZ, RZ ;  /* 0x000000ffff007224 */ /* 0x000fcc00078e00ff */
[----:B------:R-:W2:Y:S01]  /*10e0*/  @P1 LDG.E R0, desc[UR4][R16.64] ;  /* 0x0000000410001981 */ /* 0x000ea2000c1e1900 */
[-C--:B------:R-:W-:Y:S02]  /*10f0*/  FSETP.NAN.AND P4, PT, R21, R21.reuse, PT ;  /* 0x000000151500720b */ /* 0x080fe40003f88000 */
[----:B------:R-:W-:Y:S02]  /*1100*/  SEL R22, R22, 0xd, P2 ;  /* 0x0000000d16167807 */ /* 0x000fe40001000000 */
[----:B------:R-:W-:Y:S02]  /*1110*/  FSETP.GEU.AND P2, PT, R20, R21, PT ;  /* 0x000000151400720b */ /* 0x000fe40003f4e000 */
[----:B------:R-:W-:-:S07]  /*1120*/  LOP3.LUT R8, R13, R8, RZ, 0xfc, !PT ;  /* 0x000000080d087212 */ /* 0x000fce00078efcff */
[----:B------:R-:W-:Y:S02]  /*1130*/  @!P4 FSEL R21, R21, R20, !P2 ;  /* 0x000000141515c208 */ /* 0x000fe40005000000 */
[----:B------:R-:W-:-:S04]  /*1140*/  ISETP.NE.AND P4, PT, R19, RZ, PT ;  /* 0x000000ff1300720c */ /* 0x000fc80003f85270 */
[----:B------:R-:W-:Y:S02]  /*1150*/  SEL R22, R22, 0xe, P4 ;  /* 0x0000000e16167807 */ /* 0x000fe40002000000 */
[-C--:B------:R-:W-:Y:S01]  /*1160*/  FSETP.GEU.AND P4, PT, R21, R11.reuse, PT ;  /* 0x0000000b1500720b */ /* 0x080fe20003f8e000 */
[----:B------:R-:W-:Y:S02]  /*1170*/  VIADD R15, R7, 0x9 ;  /* 0x00000009070f7836 */ /* 0x000fe40000000000 */
[----:B------:R-:W-:Y:S02]  /*1180*/  IMAD.MOV.U32 R9, RZ, RZ, RZ ;  /* 0x000000ffff097224 */ /* 0x000fe400078e00ff */
[----:B------:R-:W-:Y:S01]  /*1190*/  IMAD.WIDE R14, R15, 0x4, R2 ;  /* 0x000000040f0e7825 */ /* 0x000fe200078e0202 */
[----:B--2---:R-:W-:Y:S02]  /*11a0*/  SEL R0, R0, 0xff800000, P1 ;  /* 0xff80000000007807 */ /* 0x004fe40000800000 */
[----:B------:R-:W-:-:S13]  /*11b0*/  FSETP.NAN.AND P1, PT, R11, R11, PT ;  /* 0x0000000b0b00720b */ /* 0x000fda0003f28000 */
[----:B------:R-:W-:Y:S02]  /*11c0*/  @!P1 FSEL R11, R11, R21, !P4 ;  /* 0x000000150b0b9208 */ /* 0x000fe40006000000 */
[----:B------:R-:W-:-:S13]  /*11d0*/  ISETP.LT.U32.AND P1, PT, R8, 0x4, !P0 ;  /* 0x000000040800780c */ /* 0x000fda0004721070 */
[----:B------:R-:W2:Y:S01]  /*11e0*/  @P1 LDG.E R9, desc[UR4][R14.64] ;  /* 0x000000040e091981 */ /* 0x000ea2000c1e1900 */
[----:B------:R-:W-:Y:S02]  /*11f0*/  SEL R22, R22, 0xf, P6 ;  /* 0x0000000f16167807 */ /* 0x000fe40003000000 */
[----:B------:R-:W-:Y:S02]  /*1200*/  FSETP.NAN.AND P6, PT, R0, R0, PT ;  /* 0x000000000000720b */ /* 0x000fe40003fc8000 */
[----:B------:R-:W-:Y:S01]  /*1210*/  LOP3.LUT R6, R13, R6, RZ, 0xfc, !PT ;  /* 0x000000060d067212 */ /* 0x000fe200078efcff */
[----:B------:R-:W-:-:S04]  /*1220*/  VIADD R17, R7, 0xa ;  /* 0x0000000a07117836 */ /* 0x000fc80000000000 */
[----:B------:R-:W-:-:S04]  /*1230*/  IMAD.WIDE R16, R17, 0x4, R2 ;  /* 0x0000000411107825 */ /* 0x000fc800078e0202 */
[----:B------:R-:W-:Y:S01]  /*1240*/  IMAD.MOV.U32 R2, RZ, RZ, RZ ;  /* 0x000000ffff027224 */ /* 0x000fe200078e00ff */
[----:B--2---:R-:W-:Y:S02]  /*1250*/  SEL R9, R9, 0xff800000, P1 ;  /* 0xff80000009097807 */ /* 0x004fe40000800000 */
[----:B------:R-:W-:-:S04]  /*1260*/  FSETP.GEU.AND P1, PT, R11, R0, PT ;  /* 0x000000000b00720b */ /* 0x000fc80003f2e000 */
[----:B------:R-:W-:Y:S02]  /*1270*/  @!P6 FSEL R0, R0, R11, !P1 ;  /* 0x0000000b0000e208 */ /* 0x000fe40004800000 */
[----:B------:R-:W-:Y:S01]  /*1280*/  ISETP.LT.U32.AND P6, PT, R6, 0x4, !P0 ;  /* 0x000000040600780c */ /* 0x000fe200047c1070 */
[----:B------:R-:W1:-:S12]  /*1290*/  LDC.64 R10, c[0x0][0x218] ;  /* 0x00008600ff0a7b82 */ /* 0x000e580000000a00 */
[----:B------:R-:W2:Y:S01]  /*12a0*/  @P6 LDG.E R2, desc[UR4][R16.64] ;  /* 0x0000000410026981 */ /* 0x000ea2000c1e1900 */
[----:B------:R-:W-:Y:S01]  /*12b0*/  SHF.R.S32.HI R14, RZ, 0x1f, R7 ;  /* 0x0000001fff0e7819 */ /* 0x000fe20000011407 */
[----:B------:R-:W-:-:S03]  /*12c0*/  IMAD.MOV.U32 R8, RZ, RZ, RZ ;  /* 0x000000ffff087224 */ /* 0x000fc600078e00ff */
[----:B------:R-:W-:-:S03]  /*12d0*/  LEA.HI R14, R14, R7, RZ, 0x5 ;  /* 0x000000070e0e7211 */ /* 0x000fc600078f28ff */
[----:B------:R3:W5:Y:S02]  /*12e0*/  @!P0 LDG.E R8, desc[UR4][R4.64] ;  /* 0x0000000404088981 */ /* 0x000764000c1e1900 */
[----:B---3--:R-:W-:-:S05]  /*12f0*/  IMAD.SHL.U32 R4, R14, 0x4, RZ ;  /* 0x000000040e047824 */ /* 0x008fca00078e00ff */
[----:B------:R-:W-:Y:S02]  /*1300*/  LOP3.LUT R4, R4, 0xffffff80, RZ, 0xc0, !PT ;  /* 0xffffff8004047812 */ /* 0x000fe400078ec0ff */
[----:B--2---:R-:W-:Y:S02]  /*1310*/  SEL R6, R2, 0xff800000, P6 ;  /* 0xff80000002067807 */ /* 0x004fe40003000000 */
[----:B------:R-:W-:Y:S01]  /*1320*/  ISETP.NE.AND P6, PT, R12, RZ, PT ;  /* 0x000000ff0c00720c */ /* 0x000fe20003fc5270 */
[----:B------:R-:W2:Y:S03]  /*1330*/  LDC.64 R2, c[0x0][0x228] ;  /* 0x00008a00ff027b82 */ /* 0x000ea60000000a00 */
[----:B------:R-:W-:Y:S02]  /*1340*/  SEL R22, R22, 0x10, P6 ;  /* 0x0000001016167807 */ /* 0x000fe40003000000 */
[----:B------:R-:W-:-:S04]  /*1350*/  ISETP.NE.AND P6, PT, R18, RZ, PT ;  /* 0x000000ff1200720c */ /* 0x000fc80003fc5270 */
[----:B------:R-:W-:Y:S02]  /*1360*/  SEL R22, R22, 0x11, P6 ;  /* 0x0000001116167807 */ /* 0x000fe40003000000 */
[----:B------:R-:W-:Y:S02]  /*1370*/  FSETP.NAN.AND P6, PT, R9, R9, PT ;  /* 0x000000090900720b */ /* 0x000fe40003fc8000 */
[----:B------:R-:W-:Y:S02]  /*1380*/  SEL R22, R22, 0x12, P5 ;  /* 0x0000001216167807 */ /* 0x000fe40002800000 */
[----:B------:R-:W-:Y:S02]  /*1390*/  SHF.R.S32.HI R12, RZ, 0x1f, R7 ;  /* 0x0000001fff0c7819 */ /* 0x000fe40000011407 */
[----:B------:R-:W-:Y:S02]  /*13a0*/  SEL R22, R22, 0x13, P3 ;  /* 0x0000001316167807 */ /* 0x000fe40001800000 */
[----:B------:R-:W-:-:S02]  /*13b0*/  FSETP.NAN.AND P5, PT, R6, R6, PT ;  /* 0x000000060600720b */ /* 0x000fc40003fa8000 */
[----:B------:R-:W-:Y:S02]  /*13c0*/  SEL R22, R22, 0x14, P2 ;  /* 0x0000001416167807 */ /* 0x000fe40001000000 */
[----:B------:R-:W-:Y:S02]  /*13d0*/  LEA.HI R12, R12, R7, RZ, 0x5 ;  /* 0x000000070c0c7211 */ /* 0x000fe400078f28ff */
[----:B------:R-:W-:Y:S02]  /*13e0*/  FSETP.GEU.AND P3, PT, R0, R9, PT ;  /* 0x000000090000720b */ /* 0x000fe40003f6e000 */
[----:B------:R-:W-:Y:S02]  /*13f0*/  SEL R22, R22, 0x15, P4 ;  /* 0x0000001516167807 */ /* 0x000fe40002000000 */
[----:B------:R-:W-:Y:S02]  /*1400*/  LOP3.LUT R12, R12, 0xffffffe0, RZ, 0xc0, !PT ;  /* 0xffffffe00c0c7812 */ /* 0x000fe400078ec0ff */
[----:B------:R-:W-:-:S02]  /*1410*/  @!P6 FSEL R9, R9, R0, !P3 ;  /* 0x000000000909e208 */ /* 0x000fc40005800000 */
[----:B------:R-:W-:Y:S02]  /*1420*/  SEL R22, R22, 0x16, P1 ;  /* 0x0000001616167807 */ /* 0x000fe40000800000 */
[----:B------:R-:W-:Y:S02]  /*1430*/  IADD3 R13, R4, R7, -R12 ;  /* 0x00000007040d7210 */ /* 0x000fe40007ffe80c */
[----:B------:R-:W-:Y:S02]  /*1440*/  FSETP.GEU.AND P2, PT, R9, R6, PT ;  /* 0x000000060900720b */ /* 0x000fe40003f4e000 */
[----:B------:R-:W-:Y:S02]  /*1450*/  IADD3 R4, P1, R7, UR6, RZ ;  /* 0x0000000607047c10 */ /* 0x000fe4000ff3e0ff */
[----:B------:R-:W-:Y:S01]  /*1460*/  SEL R22, R22, 0x17, P3 ;  /* 0x0000001716167807 */ /* 0x000fe20001800000 */
[----:B-1----:R-:W-:Y:S01]  /*1470*/  IMAD.WIDE R10, R13, 0x4, R10 ;  /* 0x000000040d0a7825 */ /* 0x002fe200078e020a */
[----:B------:R-:W-:-:S02]  /*1480*/  @!P5 SEL R6, R6, R9, !P2 ;  /* 0x000000090606d207 */ /* 0x000fc40005000000 */
[----:B------:R-:W-:Y:S02]  /*1490*/  LEA.HI.X.SX32 R5, R7, UR7, 0x1, P1 ;  /* 0x0000000707057c11 */ /* 0x000fe400088f0eff */
[----:B------:R-:W-:Y:S01]  /*14a0*/  SEL R7, R22, 0x18, P2 ;  /* 0x0000001816077807 */ /* 0x000fe20001000000 */
[----:B------:R1:W-:Y:S01]  /*14b0*/  @!P0 STG.E desc[UR4][R10.64], R6 ;  /* 0x000000060a008986 */ /* 0x0003e2000c101904 */
[----:B--2---:R-:W-:-:S03]  /*14c0*/  IMAD.WIDE R2, R13, 0x4, R2 ;  /* 0x000000040d027825 */ /* 0x004fc600078e0202 */
[----:B------:R1:W-:Y:S01]  /*14d0*/  @!P0 STG.E.U8 desc[UR4][R4.64], R7 ;  /* 0x0000000704008986 */ /* 0x0003e2000c101104 */
[----:B------:R-:W-:Y:S05]  /*14e0*/  @P0 EXIT ;  /* 0x000000000000094d */ /* 0x000fea0003800000 */
[----:B-----5:R-:W-:Y:S01]  /*14f0*/  STG.E desc[UR4][R2.64], R8 ;  /* 0x0000000802007986 */ /* 0x020fe2000c101904 */
[----:B------:R-:W-:Y:S05]  /*1500*/  EXIT ;  /* 0x000000000000794d */ /* 0x000fea0003800000 */
.L_x_0:
[----:B------:R-:W-:-:S00]  /*1510*/  BRA `(.L_x_0) ;  /* 0xfffffffc00fc7947 */ /* 0x000fc0000383ffff */
[----:B------:R-:W-:-:S00]  /*1520*/  NOP ;  /* 0x0000000000007918 */ /* 0x000fc00000000000 */
        /* <DEDUP_REMOVED lines=13> */
.L_x_1:


//--------------------- .nv.constant0.triton_poi_fused_cat_max_pool2d_with_indices_1 --------------------------
	.section	.nv.constant0.triton_poi_fused_cat_max_pool2d_with_indices_1,"a",@progbits
	.sectionflags	@""
	.align	4
.nv.constant0.triton_poi_fused_cat_max_pool2d_with_indices_1:
	.zero		564
